//
// Generated by NVIDIA NVVM Compiler
//
// Compiler Build ID: CL-36424714
// Cuda compilation tools, release 13.0, V13.0.88
// Based on NVVM 20.0.0
//

.version 9.0
.target sm_100
.address_size 64

	// .globl	_Z3minPiS_
.extern .func  (.param .b32 func_retval0) vprintf
(
	.param .b64 vprintf_param_0,
	.param .b64 vprintf_param_1
)
;
.global .align 1 .b8 $str[17] = {99, 114, 97, 115, 104, 32, 104, 101, 114, 101, 32, 50, 46, 53, 32, 10};

.visible .entry _Z3minPiS_(
	.param .u64 .ptr .align 1 _Z3minPiS__param_0,
	.param .u64 .ptr .align 1 _Z3minPiS__param_1
)
{
	.reg .pred 	%p<2>;
	.reg .b32 	%r<22>;
	.reg .b64 	%rd<17>;

	ld.param.u64 	%rd5, [_Z3minPiS__param_0];
	ld.param.u64 	%rd4, [_Z3minPiS__param_1];
	cvta.to.global.u64 	%rd6, %rd5;
	mov.u32 	%r1, %tid.x;
	mul.lo.s32 	%r11, %r1, 4000000;
	mul.wide.u32 	%rd7, %r11, 4;
	add.s64 	%rd8, %rd6, %rd7;
	ld.global.u32 	%r20, [%rd8];
	mul.wide.u32 	%rd9, %r1, 16000000;
	add.s64 	%rd10, %rd9, %rd6;
	add.s64 	%rd16, %rd10, 16;
	mov.b32 	%r19, 0;
	mov.u32 	%r21, %r20;
$L__BB0_1:
	min.s32 	%r12, %r21, %r20;
	ld.global.u32 	%r13, [%rd16+-12];
	min.s32 	%r14, %r12, %r13;
	ld.global.u32 	%r15, [%rd16+-8];
	min.s32 	%r6, %r14, %r15;
	setp.eq.s32 	%p1, %r19, 3999996;
	@%p1 bra 	$L__BB0_3;
	ld.global.u32 	%r16, [%rd16+-4];
	min.s32 	%r21, %r6, %r16;
	ld.global.u32 	%r20, [%rd16];
	add.s32 	%r19, %r19, 4;
	add.s64 	%rd16, %rd16, 16;
	bra.uni 	$L__BB0_1;
$L__BB0_3:
	cvta.to.global.u64 	%rd11, %rd4;
	mul.wide.u32 	%rd12, %r1, 4;
	add.s64 	%rd13, %rd11, %rd12;
	st.global.u32 	[%rd13], %r6;
	mov.u64 	%rd14, $str;
	cvta.global.u64 	%rd15, %rd14;
	{ // callseq 0, 0
	.param .b64 param0;
	st.param.b64 	[param0], %rd15;
	.param .b64 param1;
	st.param.b64 	[param1], 0;
	.param .b32 retval0;
	call.uni (retval0), 
	vprintf, 
	(
	param0, 
	param1
	);
	ld.param.b32 	%r17, [retval0];
	} // callseq 0
	ret;

}


// ===== COMPILED SASS (sm_100) =====

	.target	sm_100

	.elftype	@"ET_EXEC"


//--------------------- .note.nv.tkinfo           --------------------------
	.section	.note.nv.tkinfo,"",@"SHT_NOTE"
	.sectionflags	@"SHF_NOTE_NV_TKINFO"
	.tkinfo
        /*0018*/ 	.word	0x00000002
        /*0030*/ 	.string	""
        /*0030*/ 	.string	"ptxas"
        /*0030*/ 	.string	"Cuda compilation tools, release 13.0, V13.0.88"
        /*0030*/ 	.string	"Build cuda_13.0.r13.0/compiler.36424714_0"
        /*0030*/ 	.string	"-arch sm_100 -m 64 "



//--------------------- .note.nv.cuinfo           --------------------------
	.section	.note.nv.cuinfo,"",@"SHT_NOTE"
	.sectionflags	@"SHF_NOTE_NV_CUINFO"
        /*0018*/ 	.short	0x0002
        /*001a*/ 	.short	0x0064
        /*001c*/ 	.short	0x0082
	.zero		2


//--------------------- .nv.info                  --------------------------
	.section	.nv.info,"",@"SHT_CUDA_INFO"
	.align	4


	//----- nvinfo : EIATTR_REGCOUNT
	.align		4
        /*0000*/ 	.byte	0x04, 0x2f
        /*0002*/ 	.short	(.L_2 - .L_1)
	.align		4
.L_1:
        /*0004*/ 	.word	index@(_Z3minPiS_)
        /*0008*/ 	.word	0x0000001d


	//----- nvinfo : EIATTR_FRAME_SIZE
	.align		4
.L_2:
        /*000c*/ 	.byte	0x04, 0x11
        /*000e*/ 	.short	(.L_4 - .L_3)
	.align		4
.L_3:
        /*0010*/ 	.word	index@(_Z3minPiS_)
        /*0014*/ 	.word	0x00000000


	//----- nvinfo : EIATTR_MIN_STACK_SIZE
	.align		4
.L_4:
        /*0018*/ 	.byte	0x04, 0x12
        /*001a*/ 	.short	(.L_6 - .L_5)
	.align		4
.L_5:
        /*001c*/ 	.word	index@(_Z3minPiS_)
        /*0020*/ 	.word	0x00000000
.L_6:


//--------------------- .nv.compat                --------------------------
	.section	.nv.compat,"",@"SHT_CUDA_COMPAT_INFO"
	.align	4
        /*0000*/ 	.byte	0x02, 0x09, 0x00, 0x00, 0x02, 0x02, 0x01, 0x00, 0x02, 0x05, 0x05, 0x00, 0x03, 0x07, 0x01, 0x01
        /*0010*/ 	.byte	0x02, 0x03, 0x00, 0x00, 0x02, 0x06, 0x01, 0x00, 0x04, 0x0b, 0x08, 0x00, 0x09, 0x00, 0x00, 0x00
        /*0020*/ 	.byte	0x00, 0x00, 0x00, 0x00


//--------------------- .nv.info._Z3minPiS_       --------------------------
	.section	.nv.info._Z3minPiS_,"",@"SHT_CUDA_INFO"
	.sectionflags	@""
	.align	4


	//----- nvinfo : EIATTR_CUDA_API_VERSION
	.align		4
        /*0000*/ 	.byte	0x04, 0x37
        /*0002*/ 	.short	(.L_8 - .L_7)
.L_7:
        /*0004*/ 	.word	0x00000082


	//----- nvinfo : EIATTR_KPARAM_INFO
	.align		4
.L_8:
        /*0008*/ 	.byte	0x04, 0x17
        /*000a*/ 	.short	(.L_10 - .L_9)
.L_9:
        /*000c*/ 	.word	0x00000000
        /*0010*/ 	.short	0x0001
        /*0012*/ 	.short	0x0008
        /*0014*/ 	.byte	0x00, 0xf5, 0x21, 0x00


	//----- nvinfo : EIATTR_KPARAM_INFO
	.align		4
.L_10:
        /*0018*/ 	.byte	0x04, 0x17
        /*001a*/ 	.short	(.L_12 - .L_11)
.L_11:
        /*001c*/ 	.word	0x00000000
        /*0020*/ 	.short	0x0000
        /*0022*/ 	.short	0x0000
        /*0024*/ 	.byte	0x00, 0xf5, 0x21, 0x00


	//----- nvinfo : EIATTR_SPARSE_MMA_MASK
	.align		4
.L_12:
        /*0028*/ 	.byte	0x03, 0x50
        /*002a*/ 	.short	0x0000


	//----- nvinfo : EIATTR_MAXREG_COUNT
	.align		4
        /*002c*/ 	.byte	0x03, 0x1b
        /*002e*/ 	.short	0x00ff


	//----- nvinfo : EIATTR_EXTERNS
	.align		4
        /*0030*/ 	.byte	0x04, 0x0f
        /*0032*/ 	.short	(.L_14 - .L_13)


	//   ....[0]....
	.align		4
.L_13:
        /*0034*/ 	.word	index@(vprintf)


	//----- nvinfo : EIATTR_MERCURY_ISA_VERSION
	.align		4
.L_14:
        /*0038*/ 	.byte	0x03, 0x5f
        /*003a*/ 	.short	0x0101


	//----- nvinfo : EIATTR_VRC_CTA_INIT_COUNT
	.align		4
        /*003c*/ 	.byte	0x02, 0x4a
	.zero		1
	.zero		1


	//----- nvinfo : EIATTR_SYSCALL_OFFSETS
	.align		4
        /*0040*/ 	.byte	0x04, 0x46
        /*0042*/ 	.short	(.L_16 - .L_15)


	//   ....[0]....
.L_15:
        /*0044*/ 	.word	0x00000c10


	//----- nvinfo : EIATTR_EXIT_INSTR_OFFSETS
	.align		4
.L_16:
        /*0048*/ 	.byte	0x04, 0x1c
        /*004a*/ 	.short	(.L_18 - .L_17)


	//   ....[0]....
.L_17:
        /*004c*/ 	.word	0x00000c20


	//----- nvinfo : EIATTR_CBANK_PARAM_SIZE
	.align		4
.L_18:
        /*0050*/ 	.byte	0x03, 0x19
        /*0052*/ 	.short	0x0010


	//----- nvinfo : EIATTR_PARAM_CBANK
	.align		4
        /*0054*/ 	.byte	0x04, 0x0a
        /*0056*/ 	.short	(.L_20 - .L_19)
	.align		4
.L_19:
        /*0058*/ 	.word	index@(.nv.constant0._Z3minPiS_)
        /*005c*/ 	.short	0x0380
        /*005e*/ 	.short	0x0010


	//----- nvinfo : EIATTR_SW_WAR
	.align		4
.L_20:
        /*0060*/ 	.byte	0x04, 0x36
        /*0062*/ 	.short	(.L_22 - .L_21)
.L_21:
        /*0064*/ 	.word	0x00000008
.L_22:


//--------------------- .nv.callgraph             --------------------------
	.section	.nv.callgraph,"",@"SHT_CUDA_CALLGRAPH"
	.align	4
	.sectionentsize	8
	.align		4
        /*0000*/ 	.word	0x00000000
	.align		4
        /*0004*/ 	.word	0xffffffff
	.align		4
        /*0008*/ 	.word	index@(_Z3minPiS_)
	.align		4
        /*000c*/ 	.word	index@(vprintf)
	.align		4
        /*0010*/ 	.word	0x00000000
	.align		4
        /*0014*/ 	.word	0xfffffffe
	.align		4
        /*0018*/ 	.word	0x00000000
	.align		4
        /*001c*/ 	.word	0xfffffffd
	.align		4
        /*0020*/ 	.word	0x00000000
	.align		4
        /*0024*/ 	.word	0xfffffffc


//--------------------- .nv.constant4             --------------------------
	.section	.nv.constant4,"a",@progbits
	.align	8
	.align		8
.nv.constant4:
        /*0000*/ 	.dword	vprintf
	.align		8
        /*0008*/ 	.dword	$str


//--------------------- .text._Z3minPiS_          --------------------------
	.section	.text._Z3minPiS_,"ax",@progbits
	.align	128
        .global         _Z3minPiS_
        .type           _Z3minPiS_,@function
        .size           _Z3minPiS_,(.L_x_3 - _Z3minPiS_)
        .other          _Z3minPiS_,@"STO_CUDA_ENTRY STV_DEFAULT"
_Z3minPiS_:
.text._Z3minPiS_:
[----:B------:R-:W0:Y:S01]  /*0000*/  LDC R1, c[0x0][0x37c] ;  /* 0x0000df00ff017b82 */ /* 0x000e220000000800 */
[----:B------:R-:W1:Y:S07]  /*0010*/  S2R R4, SR_TID.X ;  /* 0x0000000000047919 */ /* 0x000e6e0000002100 */
[----:B------:R-:W2:Y:S01]  /*0020*/  LDC.64 R2, c[0x0][0x380] ;  /* 0x0000e000ff027b82 */ /* 0x000ea20000000a00 */
[----:B------:R-:W3:Y:S01]  /*0030*/  LDCU.64 UR6, c[0x0][0x358] ;  /* 0x00006b00ff0677ac */ /* 0x000ee20008000a00 */
[----:B-1----:R-:W-:-:S02]  /*0040*/  IMAD R5, R4, 0x3d0900, RZ ;  /* 0x003d090004057824 */ /* 0x002fc400078e02ff */
[----:B--2---:R-:W-:-:S04]  /*0050*/  IMAD.WIDE.U32 R6, R4, 0xf42400, R2 ;  /* 0x00f4240004067825 */ /* 0x004fc800078e0002 */
[----:B------:R-:W-:Y:S01]  /*0060*/  IMAD.WIDE.U32 R2, R5, 0x4, R2 ;  /* 0x0000000405027825 */ /* 0x000fe200078e0002 */
[----:B---3--:R-:W2:Y:S04]  /*0070*/  LDG.E R0, desc[UR6][R6.64+0x8] ;  /* 0x0000080606007981 */ /* 0x008ea8000c1e1900 */
[----:B------:R-:W2:Y:S04]  /*0080*/  LDG.E R5, desc[UR6][R6.64+0x4] ;  /* 0x0000040606057981 */ /* 0x000ea8000c1e1900 */
[----:B------:R-:W2:Y:S01]  /*0090*/  LDG.E R2, desc[UR6][R2.64] ;  /* 0x0000000602027981 */ /* 0x000ea2000c1e1900 */
[----:B------:R-:W-:Y:S01]  /*00a0*/  IADD3 R10, P0, PT, R6, 0x10, RZ ;  /* 0x00000010060a7810 */ /* 0x000fe20007f1e0ff */
[----:B------:R-:W-:-:S04]  /*00b0*/  UMOV UR4, URZ ;  /* 0x000000ff00047c82 */ /* 0x000fc80008000000 */
[----:B------:R-:W-:Y:S01]  /*00c0*/  IMAD.X R11, RZ, RZ, R7, P0 ;  /* 0x000000ffff0b7224 */ /* 0x000fe200000e0607 */
[----:B0-2---:R-:W-:-:S07]  /*00d0*/  VIMNMX3 R0, R2, R5, R0, PT ;  /* 0x000000050200720f */ /* 0x005fce0003800100 */
.L_x_0:
[----:B------:R-:W-:Y:S02]  /*00e0*/  IMAD.MOV.U32 R2, RZ, RZ, R10 ;  /* 0x000000ffff027224 */ /* 0x000fe400078e000a */
[----:B------:R-:W-:-:S05]  /*00f0*/  IMAD.MOV.U32 R3, RZ, RZ, R11 ;  /* 0x000000ffff037224 */ /* 0x000fca00078e000b */
[----:B------:R-:W2:Y:S04]  /*0100*/  LDG.E R21, desc[UR6][R2.64+-0x4] ;  /* 0xfffffc0602157981 */ /* 0x000ea8000c1e1900 */
[----:B------:R-:W2:Y:S04]  /*0110*/  LDG.E R22, desc[UR6][R2.64] ;  /* 0x0000000602167981 */ /* 0x000ea8000c1e1900 */
[----:B------:R-:W3:Y:S04]  /*0120*/  LDG.E R24, desc[UR6][R2.64+0x4] ;  /* 0x0000040602187981 */ /* 0x000ee8000c1e1900 */
[----:B------:R-:W3:Y:S04]  /*0130*/  LDG.E R25, desc[UR6][R2.64+0x8] ;  /* 0x0000080602197981 */ /* 0x000ee8000c1e1900 */
[----:B------:R-:W4:Y:S04]  /*0140*/  LDG.E R20, desc[UR6][R2.64+0xc] ;  /* 0x00000c0602147981 */ /* 0x000f28000c1e1900 */
[----:B------:R-:W4:Y:S04]  /*0150*/  LDG.E R17, desc[UR6][R2.64+0x10] ;  /* 0x0000100602117981 */ /* 0x000f28000c1e1900 */
[----:B------:R-:W5:Y:S04]  /*0160*/  LDG.E R15, desc[UR6][R2.64+0x14] ;  /* 0x00001406020f7981 */ /* 0x000f68000c1e1900 */
        /* <DEDUP_REMOVED lines=13> */
[----:B------:R-:W5:Y:S01]  /*0240*/  LDG.E R23, desc[UR6][R2.64+0x50] ;  /* 0x0000500602177981 */ /* 0x000f62000c1e1900 */
[----:B--2---:R-:W-:-:S03]  /*0250*/  VIMNMX3 R21, R0, R21, R22, PT ;  /* 0x000000150015720f */ /* 0x004fc60003800116 */
[----:B------:R-:W2:Y:S04]  /*0260*/  LDG.E R22, desc[UR6][R2.64+0x4c] ;  /* 0x00004c0602167981 */ /* 0x000ea8000c1e1900 */
[----:B------:R-:W2:Y:S01]  /*0270*/  LDG.E R0, desc[UR6][R2.64+0x74] ;  /* 0x0000740602007981 */ /* 0x000ea2000c1e1900 */
[----:B---3--:R-:W-:-:S03]  /*0280*/  VIMNMX3 R21, R21, R24, R25, PT ;  /* 0x000000181515720f */ /* 0x008fc60003800119 */
[----:B------:R-:W3:Y:S04]  /*0290*/  LDG.E R24, desc[UR6][R2.64+0x54] ;  /* 0x0000540602187981 */ /* 0x000ee8000c1e1900 */
[----:B------:R-:W3:Y:S01]  /*02a0*/  LDG.E R25, desc[UR6][R2.64+0x58] ;  /* 0x0000580602197981 */ /* 0x000ee2000c1e1900 */
[----:B----4-:R-:W-:-:S03]  /*02b0*/  VIMNMX3 R17, R21, R20, R17, PT ;  /* 0x000000141511720f */ /* 0x010fc60003800111 */
[----:B------:R-:W4:Y:S04]  /*02c0*/  LDG.E R20, desc[UR6][R2.64+0x5c] ;  /* 0x00005c0602147981 */ /* 0x000f28000c1e1900 */
[----:B------:R-:W4:Y:S01]  /*02d0*/  LDG.E R21, desc[UR6][R2.64+0x60] ;  /* 0x0000600602157981 */ /* 0x000f22000c1e1900 */
[----:B-----5:R-:W-:-:S03]  /*02e0*/  VIMNMX3 R15, R17, R15, R16, PT ;  /* 0x0000000f110f720f */ /* 0x020fc60003800110 */
[----:B------:R-:W5:Y:S04]  /*02f0*/  LDG.E R16, desc[UR6][R2.64+0x64] ;  /* 0x0000640602107981 */ /* 0x000f68000c1e1900 */
[----:B------:R-:W5:Y:S01]  /*0300*/  LDG.E R17, desc[UR6][R2.64+0x68] ;  /* 0x0000680602117981 */ /* 0x000f62000c1e1900 */
[----:B------:R-:W-:-:S03]  /*0310*/  VIMNMX3 R13, R15, R13, R14, PT ;  /* 0x0000000d0f0d720f */ /* 0x000fc6000380010e */
        /* <DEDUP_REMOVED lines=13> */
[----:B------:R-:W5:Y:S04]  /*03f0*/  LDG.E R8, desc[UR6][R2.64+0x94] ;  /* 0x0000940602087981 */ /* 0x000f68000c1e1900 */
[----:B------:R-:W5:Y:S01]  /*0400*/  LDG.E R9, desc[UR6][R2.64+0x98] ;  /* 0x0000980602097981 */ /* 0x000f62000c1e1900 */
[----:B------:R-:W-:-:S03]  /*0410*/  VIMNMX3 R26, R26, R18, R19, PT ;  /* 0x000000121a1a720f */ /* 0x000fc60003800113 */
[----:B------:R-:W5:Y:S04]  /*0420*/  LDG.E R18, desc[UR6][R2.64+0x9c] ;  /* 0x00009c0602127981 */ /* 0x000f68000c1e1900 */
[----:B------:R-:W5:Y:S01]  /*0430*/  LDG.E R19, desc[UR6][R2.64+0xa0] ;  /* 0x0000a00602137981 */ /* 0x000f62000c1e1900 */
[----:B--2---:R-:W-:-:S03]  /*0440*/  VIMNMX3 R22, R26, R22, R23, PT ;  /* 0x000000161a16720f */ /* 0x004fc60003800117 */
[----:B------:R-:W2:Y:S01]  /*0450*/  LDG.E R23, desc[UR6][R2.64+0xa8] ;  /* 0x0000a80602177981 */ /* 0x000ea2000c1e1900 */
[----:B---3--:R-:W-:-:S03]  /*0460*/  VIMNMX3 R24, R22, R24, R25, PT ;  /* 0x000000181618720f */ /* 0x008fc60003800119 */
[----:B------:R-:W2:Y:S04]  /*0470*/  LDG.E R22, desc[UR6][R2.64+0xa4] ;  /* 0x0000a40602167981 */ /* 0x000ea8000c1e1900 */
[----:B------:R-:W3:Y:S01]  /*0480*/  LDG.E R25, desc[UR6][R2.64+0xb0] ;  /* 0x0000b00602197981 */ /* 0x000ee2000c1e1900 */
[----:B----4-:R-:W-:-:S03]  /*0490*/  VIMNMX3 R20, R24, R20, R21, PT ;  /* 0x000000141814720f */ /* 0x010fc60003800115 */
[----:B------:R-:W3:Y:S04]  /*04a0*/  LDG.E R24, desc[UR6][R2.64+0xac] ;  /* 0x0000ac0602187981 */ /* 0x000ee8000c1e1900 */
[----:B------:R-:W4:Y:S01]  /*04b0*/  LDG.E R21, desc[UR6][R2.64+0xb8] ;  /* 0x0000b80602157981 */ /* 0x000f22000c1e1900 */
[----:B-----5:R-:W-:-:S03]  /*04c0*/  VIMNMX3 R16, R20, R16, R17, PT ;  /* 0x000000101410720f */ /* 0x020fc60003800111 */
[----:B------:R-:W4:Y:S04]  /*04d0*/  LDG.E R20, desc[UR6][R2.64+0xb4] ;  /* 0x0000b40602147981 */ /* 0x000f28000c1e1900 */
[----:B------:R-:W5:Y:S01]  /*04e0*/  LDG.E R17, desc[UR6][R2.64+0xc0] ;  /* 0x0000c00602117981 */ /* 0x000f62000c1e1900 */
[----:B------:R-:W-:-:S03]  /*04f0*/  VIMNMX3 R14, R16, R14, R15, PT ;  /* 0x0000000e100e720f */ /* 0x000fc6000380010f */
[----:B------:R-:W5:Y:S01]  /*0500*/  LDG.E R16, desc[UR6][R2.64+0xbc] ;  /* 0x0000bc0602107981 */ /* 0x000f62000c1e1900 */
[----:B------:R-:W-:-:S03]  /*0510*/  VIMNMX3 R14, R14, R0, R5, PT ;  /* 0x000000000e0e720f */ /* 0x000fc60003800105 */
[----:B------:R-:W5:Y:S04]  /*0520*/  LDG.E R0, desc[UR6][R2.64+0xc4] ;  /* 0x0000c40602007981 */ /* 0x000f68000c1e1900 */
[----:B------:R-:W5:Y:S04]  /*0530*/  LDG.E R5, desc[UR6][R2.64+0xc8] ;  /* 0x0000c80602057981 */ /* 0x000f68000c1e1900 */
[----:B------:R-:W5:Y:S01]  /*0540*/  LDG.E R15, desc[UR6][R2.64+0xd4] ;  /* 0x0000d406020f7981 */ /* 0x000f62000c1e1900 */
[----:B------:R-:W-:-:S03]  /*0550*/  VIMNMX3 R14, R14, R6, R7, PT ;  /* 0x000000060e0e720f */ /* 0x000fc60003800107 */
        /* <DEDUP_REMOVED lines=27> */
[----:B------:R-:W3:Y:S04]  /*0710*/  LDG.E R5, desc[UR6][R2.64+0x114] ;  /* 0x0001140602057981 */ /* 0x000ee8000c1e1900 */
[----:B------:R-:W3:Y:S01]  /*0720*/  LDG.E R0, desc[UR6][R2.64+0x118] ;  /* 0x0001180602007981 */ /* 0x000ee2000c1e1900 */
[----:B------:R-:W-:-:S03]  /*0730*/  VIMNMX3 R24, R24, R7, R6, PT ;  /* 0x000000071818720f */ /* 0x000fc60003800106 */
[----:B------:R-:W3:Y:S01]  /*0740*/  LDG.E R7, desc[UR6][R2.64+0x11c] ;  /* 0x00011c0602077981 */ /* 0x000ee2000c1e1900 */
[----:B------:R-:W-:-:S03]  /*0750*/  VIMNMX3 R24, R24, R15, R14, PT ;  /* 0x0000000f1818720f */ /* 0x000fc6000380010e */
[----:B------:R-:W3:Y:S04]  /*0760*/  LDG.E R6, desc[UR6][R2.64+0x120] ;  /* 0x0001200602067981 */ /* 0x000ee8000c1e1900 */
[----:B------:R-:W3:Y:S01]  /*0770*/  LDG.E R15, desc[UR6][R2.64+0x124] ;  /* 0x00012406020f7981 */ /* 0x000ee2000c1e1900 */
[----:B------:R-:W-:-:S03]  /*0780*/  VIMNMX3 R24, R24, R13, R12, PT ;  /* 0x0000000d1818720f */ /* 0x000fc6000380010c */
[----:B------:R-:W3:Y:S04]  /*0790*/  LDG.E R14, desc[UR6][R2.64+0x128] ;  /* 0x00012806020e7981 */ /* 0x000ee8000c1e1900 */
[----:B------:R-:W3:Y:S01]  /*07a0*/  LDG.E R13, desc[UR6][R2.64+0x12c] ;  /* 0x00012c06020d7981 */ /* 0x000ee2000c1e1900 */
[----:B------:R-:W-:-:S03]  /*07b0*/  VIMNMX3 R24, R24, R11, R10, PT ;  /* 0x0000000b1818720f */ /* 0x000fc6000380010a */
[----:B------:R-:W3:Y:S04]  /*07c0*/  LDG.E R12, desc[UR6][R2.64+0x130] ;  /* 0x00013006020c7981 */ /* 0x000ee8000c1e1900 */
        /* <DEDUP_REMOVED lines=8> */
[----:B------:R-:W3:Y:S01]  /*0850*/  LDG.E R18, desc[UR6][R2.64+0x150] ;  /* 0x0001500602127981 */ /* 0x000ee2000c1e1900 */
[----:B--2---:R-:W-:-:S03]  /*0860*/  VIMNMX3 R22, R26, R23, R22, PT ;  /* 0x000000171a16720f */ /* 0x004fc60003800116 */
[----:B------:R-:W2:Y:S01]  /*0870*/  LDG.E R23, desc[UR6][R2.64+0x190] ;  /* 0x0001900602177981 */ /* 0x000ea2000c1e1900 */
[----:B----4-:R-:W-:-:S03]  /*0880*/  VIMNMX3 R22, R22, R21, R20, PT ;  /* 0x000000151616720f */ /* 0x010fc60003800114 */
[----:B------:R-:W4:Y:S04]  /*0890*/  LDG.E R20, desc[UR6][R2.64+0x154] ;  /* 0x0001540602147981 */ /* 0x000f28000c1e1900 */
[----:B------:R-:W4:Y:S01]  /*08a0*/  LDG.E R21, desc[UR6][R2.64+0x158] ;  /* 0x0001580602157981 */ /* 0x000f22000c1e1900 */
[----:B-----5:R-:W-:-:S03]  /*08b0*/  VIMNMX3 R22, R22, R16, R17, PT ;  /* 0x000000101616720f */ /* 0x020fc60003800111 */
[----:B------:R-:W5:Y:S04]  /*08c0*/  LDG.E R17, desc[UR6][R2.64+0x15c] ;  /* 0x00015c0602117981 */ /* 0x000f68000c1e1900 */
[----:B------:R-:W5:Y:S01]  /*08d0*/  LDG.E R16, desc[UR6][R2.64+0x160] ;  /* 0x0001600602107981 */ /* 0x000f62000c1e1900 */
[----:B---3--:R-:W-:-:S03]  /*08e0*/  VIMNMX3 R22, R22, R5, R0, PT ;  /* 0x000000051616720f */ /* 0x008fc60003800100 */
[----:B------:R-:W3:Y:S04]  /*08f0*/  LDG.E R5, desc[UR6][R2.64+0x164] ;  /* 0x0001640602057981 */ /* 0x000ee8000c1e1900 */
[----:B------:R-:W3:Y:S01]  /*0900*/  LDG.E R0, desc[UR6][R2.64+0x168] ;  /* 0x0001680602007981 */ /* 0x000ee2000c1e1900 */
[----:B------:R-:W-:-:S03]  /*0910*/  VIMNMX3 R22, R22, R7, R6, PT ;  /* 0x000000071616720f */ /* 0x000fc60003800106 */
[----:B------:R-:W2:Y:S04]  /*0920*/  LDG.E R7, desc[UR6][R2.64+0x16c] ;  /* 0x00016c0602077981 */ /* 0x000ea8000c1e1900 */
[----:B------:R-:W2:Y:S01]  /*0930*/  LDG.E R6, desc[UR6][R2.64+0x170] ;  /* 0x0001700602067981 */ /* 0x000ea2000c1e1900 */
[----:B------:R-:W-:-:S03]  /*0940*/  VIMNMX3 R22, R22, R15, R14, PT ;  /* 0x0000000f1616720f */ /* 0x000fc6000380010e */
[----:B------:R-:W2:Y:S04]  /*0950*/  LDG.E R15, desc[UR6][R2.64+0x174] ;  /* 0x00017406020f7981 */ /* 0x000ea8000c1e1900 */
[----:B------:R-:W2:Y:S01]  /*0960*/  LDG.E R14, desc[UR6][R2.64+0x178] ;  /* 0x00017806020e7981 */ /* 0x000ea2000c1e1900 */
[----:B------:R-:W-:-:S03]  /*0970*/  VIMNMX3 R22, R22, R13, R12, PT ;  /* 0x0000000d1616720f */ /* 0x000fc6000380010c */
[----:B------:R-:W2:Y:S04]  /*0980*/  LDG.E R13, desc[UR6][R2.64+0x17c] ;  /* 0x00017c06020d7981 */ /* 0x000ea8000c1e1900 */
[----:B------:R-:W2:Y:S01]  /*0990*/  LDG.E R12, desc[UR6][R2.64+0x180] ;  /* 0x00018006020c7981 */ /* 0x000ea2000c1e1900 */
[----:B------:R-:W-:-:S03]  /*09a0*/  VIMNMX3 R22, R22, R11, R10, PT ;  /* 0x0000000b1616720f */ /* 0x000fc6000380010a */
[----:B------:R-:W2:Y:S01]  /*09b0*/  LDG.E R11, desc[UR6][R2.64+0x184] ;  /* 0x00018406020b7981 */ /* 0x000ea2000c1e1900 */
[----:B------:R-:W-:-:S03]  /*09c0*/  VIMNMX3 R24, R22, R25, R24, PT ;  /* 0x000000191618720f */ /* 0x000fc60003800118 */
[----:B------:R-:W2:Y:S04]  /*09d0*/  LDG.E R10, desc[UR6][R2.64+0x188] ;  /* 0x00018806020a7981 */ /* 0x000ea8000c1e1900 */
[----:B------:R-:W2:Y:S01]  /*09e0*/  LDG.E R22, desc[UR6][R2.64+0x18c] ;  /* 0x00018c0602167981 */ /* 0x000ea2000c1e1900 */
[----:B------:R-:W-:-:S03]  /*09f0*/  VIMNMX3 R26, R24, R9, R8, PT ;  /* 0x00000009181a720f */ /* 0x000fc60003800108 */
[----:B------:R-:W2:Y:S04]  /*0a00*/  LDG.E R25, desc[UR6][R2.64+0x194] ;  /* 0x0001940602197981 */ /* 0x000ea8000c1e1900 */
[----:B------:R-:W2:Y:S04]  /*0a10*/  LDG.E R24, desc[UR6][R2.64+0x198] ;  /* 0x0001980602187981 */ /* 0x000ea8000c1e1900 */
[----:B------:R-:W2:Y:S01]  /*0a20*/  LDG.E R9, desc[UR6][R2.64+0x19c] ;  /* 0x00019c0602097981 */ /* 0x000ea2000c1e1900 */
[----:B------:R-:W-:-:S03]  /*0a30*/  VIMNMX3 R26, R26, R19, R18, PT ;  /* 0x000000131a1a720f */ /* 0x000fc60003800112 */
[----:B------:R-:W2:Y:S04]  /*0a40*/  LDG.E R8, desc[UR6][R2.64+0x1a0] ;  /* 0x0001a00602087981 */ /* 0x000ea8000c1e1900 */
[----:B------:R-:W2:Y:S04]  /*0a50*/  LDG.E R18, desc[UR6][R2.64+0x1a8] ;  /* 0x0001a80602127981 */ /* 0x000ea8000c1e1900 */
[----:B------:R-:W2:Y:S01]  /*0a60*/  LDG.E R19, desc[UR6][R2.64+0x1a4] ;  /* 0x0001a40602137981 */ /* 0x000ea2000c1e1900 */
[----:B------:R-:W-:-:S04]  /*0a70*/  UIADD3 UR4, UPT, UPT, UR4, 0x6c, URZ ;  /* 0x0000006c04047890 */ /* 0x000fc8000fffe0ff */
[----:B------:R-:W-:Y:S01]  /*0a80*/  UISETP.NE.AND UP0, UPT, UR4, 0x3d08fc, UPT ;  /* 0x003d08fc0400788c */ /* 0x000fe2000bf05270 */
[----:B----4-:R-:W-:-:S04]  /*0a90*/  VIMNMX3 R20, R26, R20, R21, PT ;  /* 0x000000141a14720f */ /* 0x010fc80003800115 */
[----:B-----5:R-:W-:-:S04]  /*0aa0*/  VIMNMX3 R16, R20, R17, R16, PT ;  /* 0x000000111410720f */ /* 0x020fc80003800110 */
[----:B---3--:R-:W-:-:S04]  /*0ab0*/  VIMNMX3 R0, R16, R5, R0, PT ;  /* 0x000000051000720f */ /* 0x008fc80003800100 */
[----:B--2---:R-:W-:-:S04]  /*0ac0*/  VIMNMX3 R0, R0, R7, R6, PT ;  /* 0x000000070000720f */ /* 0x004fc80003800106 */
[----:B------:R-:W-:-:S04]  /*0ad0*/  VIMNMX3 R0, R0, R15, R14, PT ;  /* 0x0000000f0000720f */ /* 0x000fc8000380010e */
[----:B------:R-:W-:-:S04]  /*0ae0*/  VIMNMX3 R0, R0, R13, R12, PT ;  /* 0x0000000d0000720f */ /* 0x000fc8000380010c */
[----:B------:R-:W-:-:S04]  /*0af0*/  VIMNMX3 R0, R0, R11, R10, PT ;  /* 0x0000000b0000720f */ /* 0x000fc8000380010a */
[----:B------:R-:W-:Y:S02]  /*0b00*/  VIMNMX3 R0, R0, R22, R23, PT ;  /* 0x000000160000720f */ /* 0x000fe40003800117 */
[----:B------:R-:W-:Y:S02]  /*0b10*/  IADD3 R10, P0, PT, R2, 0x1b0, RZ ;  /* 0x000001b0020a7810 */ /* 0x000fe40007f1e0ff */
[----:B------:R-:W-:-:S03]  /*0b20*/  VIMNMX3 R0, R0, R25, R24, PT ;  /* 0x000000190000720f */ /* 0x000fc60003800118 */
[----:B------:R-:W-:Y:S01]  /*0b30*/  IMAD.X R11, RZ, RZ, R3, P0 ;  /* 0x000000ffff0b7224 */ /* 0x000fe200000e0603 */
[----:B------:R-:W-:-:S04]  /*0b40*/  VIMNMX3 R8, R0, R9, R8, PT ;  /* 0x000000090008720f */ /* 0x000fc80003800108 */
[----:B------:R-:W-:Y:S01]  /*0b50*/  VIMNMX3 R0, R8, R19, R18, PT ;  /* 0x000000130800720f */ /* 0x000fe20003800112 */
[----:B------:R-:W-:Y:S06]  /*0b60*/  BRA.U UP0, `(.L_x_0) ;  /* 0xfffffff5005c7547 */ /* 0x000fec000b83ffff */
[----:B------:R-:W0:Y:S01]  /*0b70*/  LDC.64 R2, c[0x0][0x388] ;  /* 0x0000e200ff027b82 */ /* 0x000e220000000a00 */
[----:B------:R-:W-:Y:S01]  /*0b80*/  MOV R8, 0x0 ;  /* 0x0000000000087802 */ /* 0x000fe20000000f00 */
[----:B------:R-:W1:Y:S01]  /*0b90*/  LDCU.64 UR4, c[0x4][0x8] ;  /* 0x01000100ff0477ac */ /* 0x000e620008000a00 */
[----:B------:R-:W-:-:S05]  /*0ba0*/  CS2R R6, SRZ ;  /* 0x0000000000067805 */ /* 0x000fca000001ff00 */
[----:B------:R-:W2:Y:S01]  /*0bb0*/  LDC.64 R8, c[0x4][R8] ;  /* 0x0100000008087b82 */ /* 0x000ea20000000a00 */
[----:B-1----:R-:W-:Y:S02]  /*0bc0*/  IMAD.U32 R5, RZ, RZ, UR5 ;  /* 0x00000005ff057e24 */ /* 0x002fe4000f8e00ff */
[----:B0-----:R-:W-:-:S04]  /*0bd0*/  IMAD.WIDE.U32 R2, R4, 0x4, R2 ;  /* 0x0000000404027825 */ /* 0x001fc800078e0002 */
[----:B------:R-:W-:Y:S01]  /*0be0*/  IMAD.U32 R4, RZ, RZ, UR4 ;  /* 0x00000004ff047e24 */ /* 0x000fe2000f8e00ff */
[----:B------:R0:W-:Y:S06]  /*0bf0*/  STG.E desc[UR6][R2.64], R0 ;  /* 0x0000000002007986 */ /* 0x0001ec000c101906 */
[----:B------:R-:W-:-:S07]  /*0c00*/  LEPC R20, `(.L_x_1) ;  /* 0x000000001014794e */ /* 0x000fce0000000000 */
[----:B0-2---:R-:W-:Y:S05]  /*0c10*/  CALL.ABS.NOINC R8 ;  /* 0x0000000008007343 */ /* 0x005fea0003c00000 */
.L_x_1:
[----:B------:R-:W-:Y:S05]  /*0c20*/  EXIT ;  /* 0x000000000000794d */ /* 0x000fea0003800000 */
.L_x_2:
[----:B------:R-:W-:-:S00]  /*0c30*/  BRA `(.L_x_2) ;  /* 0xfffffffc00fc7947 */ /* 0x000fc0000383ffff */
[----:B------:R-:W-:-:S00]  /*0c40*/  NOP ;  /* 0x0000000000007918 */ /* 0x000fc00000000000 */
        /* <DEDUP_REMOVED lines=11> */
.L_x_3:


//--------------------- .nv.global.init           --------------------------
	.section	.nv.global.init,"aw",@progbits
.nv.global.init:
	.type		$str,@object
	.size		$str,(.L_0 - $str)
$str:
        /*0000*/ 	.byte	0x63, 0x72, 0x61, 0x73, 0x68, 0x20, 0x68, 0x65, 0x72, 0x65, 0x20, 0x32, 0x2e, 0x35, 0x20, 0x0a
        /*0010*/ 	.byte	0x00
.L_0:


//--------------------- .nv.shared.reserved.0     --------------------------
	.section	.nv.shared.reserved.0,"aw",@nobits
	.weak		__nv_reservedSMEM_offset_0_alias
	.size		__nv_reservedSMEM_offset_0_alias, 0, 64
	.other		__nv_reservedSMEM_offset_0_alias,@"STO_CUDA_RESERVED_SHARED STV_DEFAULT"
__nv_reservedSMEM_offset_0_alias:
	.zero		0
	.zero		64


//--------------------- .nv.constant0._Z3minPiS_  --------------------------
	.section	.nv.constant0._Z3minPiS_,"a",@progbits
	.sectionflags	@""
	.align	4
.nv.constant0._Z3minPiS_:
	.zero		912


//--------------------- SYMBOLS --------------------------

	.type		.nv.reservedSmem.offset0,@object
	.size		.nv.reservedSmem.offset0,0x4
	.type		vprintf,@function
